	.headerflags	@"EF_CUDA_TEXMODE_UNIFIED EF_CUDA_64BIT_ADDRESS EF_CUDA_ACCELERATORS EF_CUDA_SM90 EF_CUDA_VIRTUAL_SM(EF_CUDA_SM90)"
	.elftype	@"ET_EXEC"


//--------------------- .nv.info                  --------------------------
	.section	.nv.info,"",@"SHT_CUDA_INFO"
	.align	4


	//----- nvinfo : EIATTR_REGCOUNT
	.align		4
        /*0000*/ 	.byte	0x04, 0x2f
        /*0002*/ 	.short	(.L_1 - .L_0)
	.align		4
.L_0:
        /*0004*/ 	.word	index@(triton_poi_fused_cat_81)
        /*0008*/ 	.word	0x0000001e


	//----- nvinfo : EIATTR_MIN_STACK_SIZE
	.align		4
.L_1:
        /*000c*/ 	.byte	0x04, 0x12
        /*000e*/ 	.short	(.L_3 - .L_2)
	.align		4
.L_2:
        /*0010*/ 	.word	index@(triton_poi_fused_cat_81)
        /*0014*/ 	.word	0x00000000


	//----- nvinfo : EIATTR_FRAME_SIZE
	.align		4
.L_3:
        /*0018*/ 	.byte	0x04, 0x11
        /*001a*/ 	.short	(.L_5 - .L_4)
	.align		4
.L_4:
        /*001c*/ 	.word	index@(triton_poi_fused_cat_81)
        /*0020*/ 	.word	0x00000000


	//----- nvinfo : EIATTR_MIN_STACK_SIZE
	.align		4
.L_5:
        /*0024*/ 	.byte	0x04, 0x12
        /*0026*/ 	.short	(.L_7 - .L_6)
	.align		4
.L_6:
        /*0028*/ 	.word	index@(triton_poi_fused_cat_81)
        /*002c*/ 	.word	0x00000000
.L_7:


//--------------------- .nv.info.triton_poi_fused_cat_81 --------------------------
	.section	.nv.info.triton_poi_fused_cat_81,"",@"SHT_CUDA_INFO"
	.sectionflags	@""
	.align	4


	//----- nvinfo : EIATTR_CUDA_API_VERSION
	.align		4
        /*0000*/ 	.byte	0x04, 0x37
        /*0002*/ 	.short	(.L_9 - .L_8)
.L_8:
        /*0004*/ 	.word	0x0000007c


	//----- nvinfo : EIATTR_KPARAM_INFO
	.align		4
.L_9:
        /*0008*/ 	.byte	0x04, 0x17
        /*000a*/ 	.short	(.L_11 - .L_10)
.L_10:
        /*000c*/ 	.word	0x00000000
        /*0010*/ 	.short	0x0009
        /*0012*/ 	.short	0x0048
        /*0014*/ 	.byte	0x00, 0xf0, 0x11, 0x00


	//----- nvinfo : EIATTR_KPARAM_INFO
	.align		4
.L_11:
        /*0018*/ 	.byte	0x04, 0x17
        /*001a*/ 	.short	(.L_13 - .L_12)
.L_12:
        /*001c*/ 	.word	0x00000000
        /*0020*/ 	.short	0x0008
        /*0022*/ 	.short	0x0040
        /*0024*/ 	.byte	0x00, 0xf4, 0x21, 0x00


	//----- nvinfo : EIATTR_KPARAM_INFO
	.align		4
.L_13:
        /*0028*/ 	.byte	0x04, 0x17
        /*002a*/ 	.short	(.L_15 - .L_14)
.L_14:
        /*002c*/ 	.word	0x00000000
        /*0030*/ 	.short	0x0007
        /*0032*/ 	.short	0x0038
        /*0034*/ 	.byte	0x00, 0xf4, 0x21, 0x00


	//----- nvinfo : EIATTR_KPARAM_INFO
	.align		4
.L_15:
        /*0038*/ 	.byte	0x04, 0x17
        /*003a*/ 	.short	(.L_17 - .L_16)
.L_16:
        /*003c*/ 	.word	0x00000000
        /*0040*/ 	.short	0x0006
        /*0042*/ 	.short	0x0030
        /*0044*/ 	.byte	0x00, 0xf4, 0x21, 0x00


	//----- nvinfo : EIATTR_KPARAM_INFO
	.align		4
.L_17:
        /*0048*/ 	.byte	0x04, 0x17
        /*004a*/ 	.short	(.L_19 - .L_18)
.L_18:
        /*004c*/ 	.word	0x00000000
        /*0050*/ 	.short	0x0005
        /*0052*/ 	.short	0x0028
        /*0054*/ 	.byte	0x00, 0xf4, 0x21, 0x00


	//----- nvinfo : EIATTR_KPARAM_INFO
	.align		4
.L_19:
        /*0058*/ 	.byte	0x04, 0x17
        /*005a*/ 	.short	(.L_21 - .L_20)
.L_20:
        /*005c*/ 	.word	0x00000000
        /*0060*/ 	.short	0x0004
        /*0062*/ 	.short	0x0020
        /*0064*/ 	.byte	0x00, 0xf4, 0x21, 0x00


	//----- nvinfo : EIATTR_KPARAM_INFO
	.align		4
.L_21:
        /*0068*/ 	.byte	0x04, 0x17
        /*006a*/ 	.short	(.L_23 - .L_22)
.L_22:
        /*006c*/ 	.word	0x00000000
        /*0070*/ 	.short	0x0003
        /*0072*/ 	.short	0x0018
        /*0074*/ 	.byte	0x00, 0xf4, 0x21, 0x00


	//----- nvinfo : EIATTR_KPARAM_INFO
	.align		4
.L_23:
        /*0078*/ 	.byte	0x04, 0x17
        /*007a*/ 	.short	(.L_25 - .L_24)
.L_24:
        /*007c*/ 	.word	0x00000000
        /*0080*/ 	.short	0x0002
        /*0082*/ 	.short	0x0010
        /*0084*/ 	.byte	0x00, 0xf4, 0x21, 0x00


	//----- nvinfo : EIATTR_KPARAM_INFO
	.align		4
.L_25:
        /*0088*/ 	.byte	0x04, 0x17
        /*008a*/ 	.short	(.L_27 - .L_26)
.L_26:
        /*008c*/ 	.word	0x00000000
        /*0090*/ 	.short	0x0001
        /*0092*/ 	.short	0x0008
        /*0094*/ 	.byte	0x00, 0xf4, 0x21, 0x00


	//----- nvinfo : EIATTR_KPARAM_INFO
	.align		4
.L_27:
        /*0098*/ 	.byte	0x04, 0x17
        /*009a*/ 	.short	(.L_29 - .L_28)
.L_28:
        /*009c*/ 	.word	0x00000000
        /*00a0*/ 	.short	0x0000
        /*00a2*/ 	.short	0x0000
        /*00a4*/ 	.byte	0x00, 0xf4, 0x21, 0x00


	//----- nvinfo : EIATTR_SPARSE_MMA_MASK
	.align		4
.L_29:
        /*00a8*/ 	.byte	0x03, 0x50
        /*00aa*/ 	.short	0x0000


	//----- nvinfo : EIATTR_MAXREG_COUNT
	.align		4
        /*00ac*/ 	.byte	0x03, 0x1b
        /*00ae*/ 	.short	0x00ff


	//----- nvinfo : EIATTR_EXIT_INSTR_OFFSETS
	.align		4
        /*00b0*/ 	.byte	0x04, 0x1c
        /*00b2*/ 	.short	(.L_31 - .L_30)


	//   ....[0]....
.L_30:
        /*00b4*/ 	.word	0x00000950


	//----- nvinfo : EIATTR_REQNTID
	.align		4
.L_31:
        /*00b8*/ 	.byte	0x04, 0x10
        /*00ba*/ 	.short	(.L_33 - .L_32)
.L_32:
        /*00bc*/ 	.word	0x00000100
        /*00c0*/ 	.word	0x00000001
        /*00c4*/ 	.word	0x00000001


	//----- nvinfo : EIATTR_CBANK_PARAM_SIZE
	.align		4
.L_33:
        /*00c8*/ 	.byte	0x03, 0x19
        /*00ca*/ 	.short	0x004c


	//----- nvinfo : EIATTR_PARAM_CBANK
	.align		4
        /*00cc*/ 	.byte	0x04, 0x0a
        /*00ce*/ 	.short	(.L_35 - .L_34)
	.align		4
.L_34:
        /*00d0*/ 	.word	index@(.nv.constant0.triton_poi_fused_cat_81)
        /*00d4*/ 	.short	0x0210
        /*00d6*/ 	.short	0x004c


	//----- nvinfo : EIATTR_SW_WAR
	.align		4
.L_35:
        /*00d8*/ 	.byte	0x04, 0x36
        /*00da*/ 	.short	(.L_37 - .L_36)
.L_36:
        /*00dc*/ 	.word	0x00000008
.L_37:


//--------------------- .nv.callgraph             --------------------------
	.section	.nv.callgraph,"",@"SHT_CUDA_CALLGRAPH"
	.align	4
	.sectionentsize	8
	.align		4
        /*0000*/ 	.word	0x00000000
	.align		4
        /*0004*/ 	.word	0xffffffff
	.align		4
        /*0008*/ 	.word	0x00000000
	.align		4
        /*000c*/ 	.word	0xfffffffe
	.align		4
        /*0010*/ 	.word	0x00000000
	.align		4
        /*0014*/ 	.word	0xfffffffd
	.align		4
        /*0018*/ 	.word	0x00000000
	.align		4
        /*001c*/ 	.word	0xfffffffc


//--------------------- .text.triton_poi_fused_cat_81 --------------------------
	.section	.text.triton_poi_fused_cat_81,"ax",@progbits
	.align	128
        .global         triton_poi_fused_cat_81
        .type           triton_poi_fused_cat_81,@function
        .size           triton_poi_fused_cat_81,(.L_x_1 - triton_poi_fused_cat_81)
        .other          triton_poi_fused_cat_81,@"STO_CUDA_ENTRY STV_DEFAULT"
triton_poi_fused_cat_81:
.text.triton_poi_fused_cat_81:
[----:B------:R-:W-:Y:S01]  /*0000*/  LDC R1, c[0x0][0x28] ;  /* 0x00000a00ff017b82 */ /* 0x000fe20000000800 */
[----:B------:R-:W1:Y:S07]  /*0010*/  S2R R0, SR_TID.X ;  /* 0x0000000000007919 */ /* 0x000e6e0000002100 */
[----:B------:R-:W2:Y:S01]  /*0020*/  LDC.64 R4, c[0x0][0x218] ;  /* 0x00008600ff047b82 */ /* 0x000ea20000000a00 */
[----:B------:R-:W-:Y:S01]  /*0030*/  CS2R R14, SRZ ;  /* 0x00000000000e7805 */ /* 0x000fe2000001ff00 */
[----:B------:R-:W-:Y:S01]  /*0040*/  ULDC.64 UR4, c[0x0][0x208] ;  /* 0x0000820000047ab9 */ /* 0x000fe20000000a00 */
[----:B------:R-:W3:Y:S05]  /*0050*/  S2R R3, SR_CTAID.X ;  /* 0x0000000000037919 */ /* 0x000eea0000002500 */
[----:B------:R-:W4:Y:S08]  /*0060*/  LDC.64 R8, c[0x0][0x220] ;  /* 0x00008800ff087b82 */ /* 0x000f300000000a00 */
[----:B------:R-:W5:Y:S01]  /*0070*/  LDC.64 R16, c[0x0][0x230] ;  /* 0x00008c00ff107b82 */ /* 0x000f620000000a00 */
[----:B------:R-:W-:Y:S01]  /*0080*/  CS2R R10, SRZ ;  /* 0x00000000000a7805 */ /* 0x000fe2000001ff00 */
[----:B------:R-:W-:Y:S01]  /*0090*/  ULDC.64 UR6, c[0x0][0x228] ;  /* 0x00008a0000067ab9 */ /* 0x000fe20000000a00 */
[----:B-1----:R-:W-:-:S05]  /*00a0*/  IMAD.SHL.U32 R0, R0, 0x2, RZ ;  /* 0x0000000200007824 */ /* 0x002fca00078e00ff */
[----:B------:R-:W-:-:S05]  /*00b0*/  LOP3.LUT R0, R0, 0x1fe, RZ, 0xc0, !PT ;  /* 0x000001fe00007812 */ /* 0x000fca00078ec0ff */
[----:B---3--:R-:W-:-:S05]  /*00c0*/  IMAD R2, R3, 0x200, R0 ;  /* 0x0000020003027824 */ /* 0x008fca00078e0200 */
[----:B------:R-:W-:-:S04]  /*00d0*/  SHF.R.S32.HI R19, RZ, 0x1f, R2 ;  /* 0x0000001fff137819 */ /* 0x000fc80000011402 */
[CC--:B------:R-:W-:Y:S02]  /*00e0*/  LEA.HI R0, R19.reuse, R2.reuse, RZ, 0x8 ;  /* 0x0000000213007211 */ /* 0x0c0fe400078f40ff */
[----:B------:R-:W-:Y:S02]  /*00f0*/  LEA.HI R7, R19, R2, RZ, 0x4 ;  /* 0x0000000213077211 */ /* 0x000fe400078f20ff */
[----:B------:R-:W-:Y:S02]  /*0100*/  SHF.R.S32.HI R13, RZ, 0x8, R0 ;  /* 0x00000008ff0d7819 */ /* 0x000fe40000011400 */
[----:B------:R-:W-:Y:S02]  /*0110*/  SHF.R.S32.HI R12, RZ, 0x4, R7 ;  /* 0x00000004ff0c7819 */ /* 0x000fe40000011407 */
[----:B------:R-:W-:-:S04]  /*0120*/  LEA.HI R3, R13, R13, RZ, 0x7 ;  /* 0x0000000d0d037211 */ /* 0x000fc800078f38ff */
[----:B------:R-:W-:Y:S02]  /*0130*/  LOP3.LUT R6, R3, 0xffffff80, RZ, 0xc0, !PT ;  /* 0xffffff8003067812 */ /* 0x000fe400078ec0ff */
[----:B------:R-:W-:-:S03]  /*0140*/  LEA.HI R3, R12, R12, RZ, 0x4 ;  /* 0x0000000c0c037211 */ /* 0x000fc600078f20ff */
[----:B------:R-:W-:Y:S01]  /*0150*/  IMAD.IADD R13, R13, 0x1, -R6 ;  /* 0x000000010d0d7824 */ /* 0x000fe200078e0a06 */
[----:B------:R-:W-:-:S04]  /*0160*/  LOP3.LUT R3, R3, 0xfffffff0, RZ, 0xc0, !PT ;  /* 0xfffffff003037812 */ /* 0x000fc800078ec0ff */
[----:B------:R-:W-:Y:S01]  /*0170*/  ISETP.GE.AND P0, PT, R13, 0x40, PT ;  /* 0x000000400d00780c */ /* 0x000fe20003f06270 */
[----:B------:R-:W-:Y:S01]  /*0180*/  IMAD.IADD R12, R12, 0x1, -R3 ;  /* 0x000000010c0c7824 */ /* 0x000fe200078e0a03 */
[----:B------:R-:W-:-:S03]  /*0190*/  LOP3.LUT R3, R7, 0xfffffff0, RZ, 0xc0, !PT ;  /* 0xfffffff007037812 */ /* 0x000fc600078ec0ff */
[----:B--2---:R-:W-:Y:S01]  /*01a0*/  IMAD.WIDE R20, R12, 0x8, R4 ;  /* 0x000000080c147825 */ /* 0x004fe200078e0204 */
[----:B------:R-:W-:-:S03]  /*01b0*/  CS2R R4, SRZ ;  /* 0x0000000000047805 */ /* 0x000fc6000001ff00 */
[----:B------:R-:W-:-:S04]  /*01c0*/  IMAD.IADD R3, R2, 0x1, -R3 ;  /* 0x0000000102037824 */ /* 0x000fc800078e0a03 */
[----:B------:R-:W2:Y:S01]  /*01d0*/  @!P0 LDG.E.EL.64 R14, desc[UR4][R20.64] ;  /* 0x00000004140e8981 */ /* 0x000ea2000c2e1b00 */
[----:B------:R-:W-:Y:S01]  /*01e0*/  CS2R R6, SRZ ;  /* 0x0000000000067805 */ /* 0x000fe2000001ff00 */
[----:B----4-:R-:W-:Y:S01]  /*01f0*/  IMAD.WIDE R22, R3, 0x8, R8 ;  /* 0x0000000803167825 */ /* 0x010fe200078e0208 */
[----:B------:R-:W-:-:S04]  /*0200*/  CS2R R8, SRZ ;  /* 0x0000000000087805 */ /* 0x000fc8000001ff00 */
[----:B------:R-:W3:Y:S01]  /*0210*/  @!P0 LDG.E.EL.128 R4, desc[UR4][R22.64] ;  /* 0x0000000416048981 */ /* 0x000ee2000c2e1d00 */
[----:B-----5:R-:W-:-:S05]  /*0220*/  IMAD.WIDE R16, R3, 0x8, R16 ;  /* 0x0000000803107825 */ /* 0x020fca00078e0210 */
[----:B------:R1:W4:Y:S01]  /*0230*/  @!P0 LDG.E.EL.128 R8, desc[UR4][R16.64] ;  /* 0x0000000410088981 */ /* 0x000322000c2e1d00 */
[----:B------:R-:W-:-:S04]  /*0240*/  LEA.HI R19, R19, R2, RZ, 0xf ;  /* 0x0000000213137211 */ /* 0x000fc800078f78ff */
[----:B------:R-:W-:Y:S02]  /*0250*/  LOP3.LUT R26, R19, 0xffff8000, RZ, 0xc0, !PT ;  /* 0xffff8000131a7812 */ /* 0x000fe400078ec0ff */
[----:B--2---:R-:W-:Y:S02]  /*0260*/  SEL R20, R15, RZ, !P0 ;  /* 0x000000ff0f147207 */ /* 0x004fe40004000000 */
[----:B------:R-:W-:Y:S02]  /*0270*/  SEL R18, R14, RZ, !P0 ;  /* 0x000000ff0e127207 */ /* 0x000fe40004000000 */
[----:B------:R-:W-:Y:S02]  /*0280*/  SHF.R.U32.HI R15, RZ, 0x1c, R20 ;  /* 0x0000001cff0f7819 */ /* 0x000fe40000011614 */
[----:B---3--:R-:W-:Y:S02]  /*0290*/  SEL R23, R5, RZ, !P0 ;  /* 0x000000ff05177207 */ /* 0x008fe40004000000 */
[----:B------:R-:W-:-:S02]  /*02a0*/  LOP3.LUT R15, R15, 0x8, RZ, 0xc0, !PT ;  /* 0x000000080f0f7812 */ /* 0x000fc400078ec0ff */
[----:B------:R-:W-:Y:S02]  /*02b0*/  SEL R5, R6, RZ, !P0 ;  /* 0x000000ff06057207 */ /* 0x000fe40004000000 */
[----:B------:R-:W-:Y:S02]  /*02c0*/  IADD3 R24, P1, R15, R18, RZ ;  /* 0x000000120f187210 */ /* 0x000fe40007f3e0ff */
[----:B------:R-:W-:Y:S02]  /*02d0*/  SEL R18, R7, RZ, !P0 ;  /* 0x000000ff07127207 */ /* 0x000fe40004000000 */
[----:B------:R-:W-:Y:S01]  /*02e0*/  SEL R14, R4, RZ, !P0 ;  /* 0x000000ff040e7207 */ /* 0x000fe20004000000 */
[----:B------:R-:W-:Y:S01]  /*02f0*/  IMAD.X R7, RZ, RZ, R20, P1 ;  /* 0x000000ffff077224 */ /* 0x000fe200008e0614 */
[----:B------:R-:W-:Y:S01]  /*0300*/  SHF.R.U32.HI R21, RZ, 0x1a, R23 ;  /* 0x0000001aff157819 */ /* 0x000fe20000011617 */
[----:B------:R-:W-:Y:S01]  /*0310*/  IMAD.SHL.U32 R6, R24, 0x20, RZ ;  /* 0x0000002018067824 */ /* 0x000fe200078e00ff */
[----:B-1----:R-:W-:-:S02]  /*0320*/  LEA R17, P1, R5, UR6, 0x2 ;  /* 0x0000000605117c11 */ /* 0x002fc4000f8210ff */
[----:B------:R-:W-:Y:S02]  /*0330*/  LEA R16, P2, R14, UR6, 0x2 ;  /* 0x000000060e107c11 */ /* 0x000fe4000f8410ff */
[----:B------:R-:W-:Y:S02]  /*0340*/  LOP3.LUT R21, R21, 0x20, RZ, 0xc0, !PT ;  /* 0x0000002015157812 */ /* 0x000fe400078ec0ff */
[--C-:B------:R-:W-:Y:S02]  /*0350*/  SHF.R.U32.HI R15, RZ, 0x1a, R18.reuse ;  /* 0x0000001aff0f7819 */ /* 0x100fe40000011612 */
[----:B------:R-:W-:Y:S02]  /*0360*/  LEA.HI.X R5, R5, UR7, R18, 0x2, P1 ;  /* 0x0000000705057c11 */ /* 0x000fe400088f1412 */
[----:B----4-:R-:W-:Y:S02]  /*0370*/  SEL R20, R9, RZ, !P0 ;  /* 0x000000ff09147207 */ /* 0x010fe40004000000 */
[----:B------:R-:W-:-:S02]  /*0380*/  SEL R18, R11, RZ, !P0 ;  /* 0x000000ff0b127207 */ /* 0x000fc40004000000 */
[----:B------:R-:W-:Y:S02]  /*0390*/  SHF.L.U64.HI R4, R24, 0x5, R7 ;  /* 0x0000000518047819 */ /* 0x000fe40000010207 */
[----:B------:R-:W-:Y:S02]  /*03a0*/  LEA.HI.X R7, R14, UR7, R23, 0x2, P2 ;  /* 0x000000070e077c11 */ /* 0x000fe400090f1417 */
[----:B------:R-:W-:Y:S02]  /*03b0*/  IADD3 R16, P4, P3, R6, R16, R21 ;  /* 0x0000001006107210 */ /* 0x000fe40007b9e015 */
[----:B------:R-:W-:Y:S02]  /*03c0*/  SEL R23, R8, RZ, !P0 ;  /* 0x000000ff08177207 */ /* 0x000fe40004000000 */
[----:B------:R-:W-:Y:S02]  /*03d0*/  SEL R21, R10, RZ, !P0 ;  /* 0x000000ff0a157207 */ /* 0x000fe40004000000 */
[----:B------:R-:W-:-:S02]  /*03e0*/  SHF.R.U32.HI R11, RZ, 0x1a, R20 ;  /* 0x0000001aff0b7819 */ /* 0x000fc40000011614 */
[----:B------:R-:W-:Y:S02]  /*03f0*/  SHF.R.U32.HI R9, RZ, 0x1a, R18 ;  /* 0x0000001aff097819 */ /* 0x000fe40000011612 */
[----:B------:R-:W-:Y:S02]  /*0400*/  LOP3.LUT R15, R15, 0x20, RZ, 0xc0, !PT ;  /* 0x000000200f0f7812 */ /* 0x000fe400078ec0ff */
[----:B------:R-:W-:Y:S02]  /*0410*/  LEA R10, P5, R23, UR6, 0x2 ;  /* 0x00000006170a7c11 */ /* 0x000fe4000f8a10ff */
[----:B------:R-:W-:Y:S02]  /*0420*/  LEA R8, P6, R21, UR6, 0x2 ;  /* 0x0000000615087c11 */ /* 0x000fe4000f8c10ff */
[----:B------:R-:W-:Y:S02]  /*0430*/  LOP3.LUT R11, R11, 0x20, RZ, 0xc0, !PT ;  /* 0x000000200b0b7812 */ /* 0x000fe400078ec0ff */
[----:B------:R-:W-:-:S02]  /*0440*/  LOP3.LUT R9, R9, 0x20, RZ, 0xc0, !PT ;  /* 0x0000002009097812 */ /* 0x000fc400078ec0ff */
[----:B------:R-:W-:Y:S02]  /*0450*/  IADD3 R14, P2, P1, R6, R17, R15 ;  /* 0x00000011060e7210 */ /* 0x000fe4000795e00f */
[----:B------:R-:W-:Y:S02]  /*0460*/  LEA.HI.X R23, R23, UR7, R20, 0x2, P5 ;  /* 0x0000000717177c11 */ /* 0x000fe4000a8f1414 */
[----:B------:R-:W-:Y:S01]  /*0470*/  LEA.HI.X R21, R21, UR7, R18, 0x2, P6 ;  /* 0x0000000715157c11 */ /* 0x000fe2000b0f1412 */
[----:B------:R-:W-:Y:S01]  /*0480*/  IMAD.MOV.U32 R18, RZ, RZ, RZ ;  /* 0x000000ffff127224 */ /* 0x000fe200078e00ff */
[----:B------:R-:W-:Y:S02]  /*0490*/  IADD3.X R17, R4, R7, RZ, P4, P3 ;  /* 0x0000000704117210 */ /* 0x000fe400027e64ff */
[----:B------:R-:W-:Y:S02]  /*04a0*/  CS2R R24, SRZ ;  /* 0x0000000000187805 */ /* 0x000fe4000001ff00 */
[C---:B------:R-:W-:Y:S01]  /*04b0*/  IADD3 R10, P5, P6, R6.reuse, R10, R11 ;  /* 0x0000000a060a7210 */ /* 0x040fe20007ebe00b */
[----:B------:R-:W-:Y:S01]  /*04c0*/  ULDC.64 UR6, c[0x0][0x248] ;  /* 0x0000920000067ab9 */ /* 0x000fe20000000a00 */
[----:B------:R-:W-:-:S02]  /*04d0*/  IADD3 R8, P3, P4, R6, R8, R9 ;  /* 0x0000000806087210 */ /* 0x000fc40007c7e009 */
[C---:B------:R-:W-:Y:S01]  /*04e0*/  IADD3.X R15, R4.reuse, R5, RZ, P2, P1 ;  /* 0x00000005040f7210 */ /* 0x040fe200017e24ff */
[----:B------:R-:W1:Y:S01]  /*04f0*/  LDC.64 R6, c[0x0][0x210] ;  /* 0x00008400ff067b82 */ /* 0x000e620000000a00 */
[C---:B------:R-:W-:Y:S02]  /*0500*/  IADD3.X R11, R4.reuse, R23, RZ, P5, P6 ;  /* 0x00000017040b7210 */ /* 0x040fe40002fec4ff */
[----:B------:R-:W-:Y:S01]  /*0510*/  IADD3.X R9, R4, R21, RZ, P3, P4 ;  /* 0x0000001504097210 */ /* 0x000fe20001fe84ff */
[----:B------:R-:W-:Y:S01]  /*0520*/  IMAD.SHL.U32 R21, R13, 0x40, RZ ;  /* 0x000000400d157824 */ /* 0x000fe200078e00ff */
[----:B------:R-:W-:-:S03]  /*0530*/  SHF.R.S32.HI R20, RZ, 0xf, R19 ;  /* 0x0000000fff147819 */ /* 0x000fc60000011413 */
[----:B------:R-:W2:Y:S01]  /*0540*/  LDC.64 R4, c[0x0][0x238] ;  /* 0x00008e00ff047b82 */ /* 0x000ea20000000a00 */
[----:B------:R-:W-:-:S04]  /*0550*/  IMAD.WIDE R16, R21, 0x4, R16 ;  /* 0x0000000415107825 */ /* 0x000fc800078e0210 */
[----:B------:R-:W-:-:S04]  /*0560*/  IMAD.WIDE R14, R21, 0x4, R14 ;  /* 0x00000004150e7825 */ /* 0x000fc800078e020e */
[----:B------:R-:W-:-:S04]  /*0570*/  IMAD.WIDE R10, R21, 0x4, R10 ;  /* 0x00000004150a7825 */ /* 0x000fc800078e020a */
[----:B------:R-:W-:-:S04]  /*0580*/  IMAD.WIDE R8, R21, 0x4, R8 ;  /* 0x0000000415087825 */ /* 0x000fc800078e0208 */
[----:B------:R-:W-:-:S04]  /*0590*/  IMAD.SHL.U32 R23, R20, 0x1000, RZ ;  /* 0x0000100014177824 */ /* 0x000fc800078e00ff */
[----:B------:R-:W-:-:S04]  /*05a0*/  IMAD.WIDE R16, R23, 0x4, R16 ;  /* 0x0000000417107825 */ /* 0x000fc800078e0210 */
[C---:B------:R-:W-:Y:S01]  /*05b0*/  IMAD.WIDE R14, R23.reuse, 0x4, R14 ;  /* 0x00000004170e7825 */ /* 0x040fe200078e020e */
[----:B------:R3:W4:Y:S03]  /*05c0*/  @!P0 LDG.E.EL R18, desc[UR4][R16.64] ;  /* 0x0000000410128981 */ /* 0x000726000c2e1900 */
[----:B------:R-:W-:Y:S01]  /*05d0*/  IMAD.WIDE R10, R23, 0x4, R10 ;  /* 0x00000004170a7825 */ /* 0x000fe200078e020a */
[----:B------:R-:W-:Y:S01]  /*05e0*/  ISETP.GT.AND P1, PT, R13, 0x3f, PT ;  /* 0x0000003f0d00780c */ /* 0x000fe20003f24270 */
[----:B------:R-:W5:Y:S02]  /*05f0*/  @!P0 LDG.E.EL R24, desc[UR4][R14.64] ;  /* 0x000000040e188981 */ /* 0x000f64000c2e1900 */
[----:B------:R-:W-:Y:S02]  /*0600*/  IMAD.WIDE R22, R23, 0x4, R8 ;  /* 0x0000000417167825 */ /* 0x000fe400078e0208 */
[----:B------:R-:W1:Y:S01]  /*0610*/  LDC.64 R8, c[0x0][0x240] ;  /* 0x00009000ff087b82 */ /* 0x000e620000000a00 */
[----:B------:R2:W5:Y:S01]  /*0620*/  @!P0 LDG.E.EL R25, desc[UR4][R10.64] ;  /* 0x000000040a198981 */ /* 0x000562000c2e1900 */
[----:B------:R-:W-:-:S02]  /*0630*/  IMAD.SHL.U32 R19, R20, 0x4000, RZ ;  /* 0x0000400014137824 */ /* 0x000fc400078e00ff */
[----:B------:R-:W-:-:S03]  /*0640*/  IMAD.MOV.U32 R21, RZ, RZ, RZ ;  /* 0x000000ffff157224 */ /* 0x000fc600078e00ff */
[----:B---3--:R-:W-:Y:S01]  /*0650*/  IADD3 R17, R19, R2, -R26 ;  /* 0x0000000213117210 */ /* 0x008fe20007ffe81a */
[----:B--2---:R-:W-:Y:S01]  /*0660*/  IMAD.WIDE R26, R3, 0x4, R4 ;  /* 0x00000004031a7825 */ /* 0x004fe200078e0204 */
[----:B------:R-:W-:Y:S02]  /*0670*/  LOP3.LUT R3, R0, 0xffffff00, RZ, 0xc0, !PT ;  /* 0xffffff0000037812 */ /* 0x000fe400078ec0ff */
[----:B------:R-:W-:Y:S01]  /*0680*/  CS2R R4, SRZ ;  /* 0x0000000000047805 */ /* 0x000fe2000001ff00 */
[----:B------:R-:W2:Y:S01]  /*0690*/  @!P0 LDG.E.EL R21, desc[UR4][R22.64] ;  /* 0x0000000416158981 */ /* 0x000ea2000c2e1900 */
[----:B------:R-:W-:Y:S02]  /*06a0*/  IMAD.SHL.U32 R13, R13, 0x100, RZ ;  /* 0x000001000d0d7824 */ /* 0x000fe400078e00ff */
[----:B------:R-:W-:Y:S01]  /*06b0*/  IMAD.IADD R0, R2, 0x1, -R3 ;  /* 0x0000000102007824 */ /* 0x000fe200078e0a03 */
[----:B------:R-:W-:Y:S01]  /*06c0*/  SHF.R.S32.HI R10, RZ, 0x1f, R19 ;  /* 0x0000001fff0a7819 */ /* 0x000fe20000011413 */
[----:B-1----:R-:W-:Y:S01]  /*06d0*/  IMAD.WIDE R16, R17, 0x4, R6 ;  /* 0x0000000411107825 */ /* 0x002fe200078e0206 */
[----:B------:R-:W-:-:S02]  /*06e0*/  CS2R R6, SRZ ;  /* 0x0000000000067805 */ /* 0x000fc4000001ff00 */
[----:B------:R-:W-:Y:S01]  /*06f0*/  SHF.R.S32.HI R3, RZ, 0x1f, R13 ;  /* 0x0000001fff037819 */ /* 0x000fe2000001140d */
[----:B------:R-:W3:Y:S01]  /*0700*/  @!P0 LDG.E.EL.64 R4, desc[UR4][R26.64] ;  /* 0x000000041a048981 */ /* 0x000ee2000c2e1b00 */
[----:B------:R-:W-:Y:S02]  /*0710*/  IADD3 R19, P2, P3, R13, R0, R19 ;  /* 0x000000000d137210 */ /* 0x000fe40007b5e013 */
[----:B------:R-:W-:Y:S01]  /*0720*/  SHF.R.S32.HI R11, RZ, 0x1f, R0 ;  /* 0x0000001fff0b7819 */ /* 0x000fe20000011400 */
[----:B------:R-:W-:Y:S01]  /*0730*/  IMAD.MOV.U32 R0, RZ, RZ, RZ ;  /* 0x000000ffff007224 */ /* 0x000fe200078e00ff */
[----:B------:R1:W3:Y:S02]  /*0740*/  @!P0 LDG.E.64 R6, desc[UR4][R16.64] ;  /* 0x0000000410068981 */ /* 0x0002e4000c1e1b00 */
[----:B------:R-:W-:Y:S01]  /*0750*/  IADD3.X R10, R3, R11, R10, P2, P3 ;  /* 0x0000000b030a7210 */ /* 0x000fe200017e640a */
[----:B------:R-:W-:Y:S02]  /*0760*/  IMAD.MOV.U32 R3, RZ, RZ, RZ ;  /* 0x000000ffff037224 */ /* 0x000fe400078e00ff */
[----:B0-----:R-:W-:Y:S01]  /*0770*/  IMAD.WIDE R12, R12, 0x4, R8 ;  /* 0x000000040c0c7825 */ /* 0x001fe200078e0208 */
[----:B------:R-:W-:-:S02]  /*0780*/  LEA R14, P2, R19, UR6, 0x2 ;  /* 0x00000006130e7c11 */ /* 0x000fc4000f8410ff */
[----:B------:R-:W-:Y:S02]  /*0790*/  CS2R R8, SRZ ;  /* 0x0000000000087805 */ /* 0x000fe4000001ff00 */
[----:B------:R-:W3:Y:S01]  /*07a0*/  @!P0 LDG.E.EL R0, desc[UR4][R12.64] ;  /* 0x000000040c008981 */ /* 0x000ee2000c2e1900 */
[----:B------:R-:W-:Y:S02]  /*07b0*/  LEA.HI.X R15, R19, UR7, R10, 0x2, P2 ;  /* 0x00000007130f7c11 */ /* 0x000fe400090f140a */
[----:B------:R-:W0:Y:S01]  /*07c0*/  LDC.64 R10, c[0x0][0x250] ;  /* 0x00009400ff0a7b82 */ /* 0x000e220000000a00 */
[----:B------:R0:W3:Y:S04]  /*07d0*/  @!P0 LDG.E.EL R3, desc[UR4][R12.64] ;  /* 0x000000040c038981 */ /* 0x0000e8000c2e1900 */
[----:B------:R-:W3:Y:S01]  /*07e0*/  @P1 LDG.E.64 R8, desc[UR4][R14.64+-0x10000] ;  /* 0xff0000040e081981 */ /* 0x000ee2000c1e1b00 */
[----:B0-----:R-:W-:Y:S01]  /*07f0*/  IMAD.WIDE R10, R2, 0x4, R10 ;  /* 0x00000004020a7825 */ /* 0x001fe200078e020a */
[----:B----4-:R-:W-:-:S02]  /*0800*/  SEL R19, R18, RZ, !P0 ;  /* 0x000000ff12137207 */ /* 0x010fc40004000000 */
[----:B-----5:R-:W-:Y:S02]  /*0810*/  SEL R24, R24, RZ, !P0 ;  /* 0x000000ff18187207 */ /* 0x020fe40004000000 */
[----:B-1----:R-:W-:-:S05]  /*0820*/  SEL R16, R25, RZ, !P0 ;  /* 0x000000ff19107207 */ /* 0x002fca0004000000 */
[----:B------:R-:W-:Y:S01]  /*0830*/  FADD R16, -R19, R16 ;  /* 0x0000001013107221 */ /* 0x000fe20000000100 */
[----:B--2---:R-:W-:-:S05]  /*0840*/  SEL R21, R21, RZ, !P0 ;  /* 0x000000ff15157207 */ /* 0x004fca0004000000 */
[----:B------:R-:W-:Y:S01]  /*0850*/  FADD R21, -R24, R21 ;  /* 0x0000001518157221 */ /* 0x000fe20000000100 */
[----:B---3--:R-:W-:Y:S02]  /*0860*/  SEL R4, R4, RZ, !P0 ;  /* 0x000000ff04047207 */ /* 0x008fe40004000000 */
[----:B------:R-:W-:Y:S02]  /*0870*/  SEL R5, R5, RZ, !P0 ;  /* 0x000000ff05057207 */ /* 0x000fe40004000000 */
[----:B------:R-:W-:Y:S01]  /*0880*/  SEL R13, R6, RZ, !P0 ;  /* 0x000000ff060d7207 */ /* 0x000fe20004000000 */
[----:B------:R-:W-:Y:S01]  /*0890*/  FFMA R4, R16, R4, R19 ;  /* 0x0000000410047223 */ /* 0x000fe20000000013 */
[----:B------:R-:W-:Y:S01]  /*08a0*/  SEL R6, R7, RZ, !P0 ;  /* 0x000000ff07067207 */ /* 0x000fe20004000000 */
[----:B------:R-:W-:Y:S02]  /*08b0*/  FFMA R5, R21, R5, R24 ;  /* 0x0000000515057223 */ /* 0x000fe40000000018 */
[----:B------:R-:W-:-:S02]  /*08c0*/  FADD R4, -R13, R4 ;  /* 0x000000040d047221 */ /* 0x000fc40000000100 */
[----:B------:R-:W-:Y:S01]  /*08d0*/  FADD R5, -R6, R5 ;  /* 0x0000000506057221 */ /* 0x000fe20000000100 */
[----:B------:R-:W-:Y:S02]  /*08e0*/  SEL R0, R0, RZ, !P0 ;  /* 0x000000ff00007207 */ /* 0x000fe40004000000 */
[----:B------:R-:W-:-:S03]  /*08f0*/  SEL R3, R3, RZ, !P0 ;  /* 0x000000ff03037207 */ /* 0x000fc60004000000 */
[----:B------:R-:W-:Y:S01]  /*0900*/  FFMA R4, R4, R0, R13 ;  /* 0x0000000004047223 */ /* 0x000fe2000000000d */
[----:B------:R-:W-:Y:S01]  /*0910*/  @P0 SEL R4, R8, RZ, P1 ;  /* 0x000000ff08040207 */ /* 0x000fe20000800000 */
[----:B------:R-:W-:Y:S01]  /*0920*/  FFMA R5, R5, R3, R6 ;  /* 0x0000000305057223 */ /* 0x000fe20000000006 */
[----:B------:R-:W-:-:S05]  /*0930*/  @P0 SEL R5, R9, RZ, P1 ;  /* 0x000000ff09050207 */ /* 0x000fca0000800000 */
[----:B------:R-:W-:Y:S01]  /*0940*/  STG.E.64 desc[UR4][R10.64], R4 ;  /* 0x000000040a007986 */ /* 0x000fe2000c101b04 */
[----:B------:R-:W-:Y:S05]  /*0950*/  EXIT ;  /* 0x000000000000794d */ /* 0x000fea0003800000 */
.L_x_0:
[----:B------:R-:W-:-:S00]  /*0960*/  BRA `(.L_x_0) ;  /* 0xfffffffc00fc7947 */ /* 0x000fc0000383ffff */
[----:B------:R-:W-:-:S00]  /*0970*/  NOP ;  /* 0x0000000000007918 */ /* 0x000fc00000000000 */
        /* <DEDUP_REMOVED lines=8> */
.L_x_1:


//--------------------- .nv.constant0.triton_poi_fused_cat_81 --------------------------
	.section	.nv.constant0.triton_poi_fused_cat_81,"a",@progbits
	.sectionflags	@""
	.align	4
.nv.constant0.triton_poi_fused_cat_81:
	.zero		604
